//
// Generated by NVIDIA NVVM Compiler
//
// Compiler Build ID: CL-36424714
// Cuda compilation tools, release 13.0, V13.0.88
// Based on NVVM 20.0.0
//

.version 9.0
.target sm_100
.address_size 64

	// .globl	_Z22matrixMultSharedKernelPfS_S_iii
// _ZZ22matrixMultSharedKernelPfS_S_iiiE2As has been demoted
// _ZZ22matrixMultSharedKernelPfS_S_iiiE2Bs has been demoted

.visible .entry _Z22matrixMultSharedKernelPfS_S_iii(
	.param .u64 .ptr .align 1 _Z22matrixMultSharedKernelPfS_S_iii_param_0,
	.param .u64 .ptr .align 1 _Z22matrixMultSharedKernelPfS_S_iii_param_1,
	.param .u64 .ptr .align 1 _Z22matrixMultSharedKernelPfS_S_iii_param_2,
	.param .u32 _Z22matrixMultSharedKernelPfS_S_iii_param_3,
	.param .u32 _Z22matrixMultSharedKernelPfS_S_iii_param_4,
	.param .u32 _Z22matrixMultSharedKernelPfS_S_iii_param_5
)
{
	.reg .pred 	%p<12>;
	.reg .b32 	%r<43>;
	.reg .b32 	%f<63>;
	.reg .b64 	%rd<13>;
	// demoted variable
	.shared .align 4 .b8 _ZZ22matrixMultSharedKernelPfS_S_iiiE2As[1024];
	// demoted variable
	.shared .align 4 .b8 _ZZ22matrixMultSharedKernelPfS_S_iiiE2Bs[1024];
	ld.param.u64 	%rd4, [_Z22matrixMultSharedKernelPfS_S_iii_param_0];
	ld.param.u64 	%rd5, [_Z22matrixMultSharedKernelPfS_S_iii_param_1];
	ld.param.u64 	%rd6, [_Z22matrixMultSharedKernelPfS_S_iii_param_2];
	ld.param.u32 	%r24, [_Z22matrixMultSharedKernelPfS_S_iii_param_3];
	ld.param.u32 	%r25, [_Z22matrixMultSharedKernelPfS_S_iii_param_4];
	ld.param.u32 	%r26, [_Z22matrixMultSharedKernelPfS_S_iii_param_5];
	mov.u32 	%r38, %tid.x;
	mov.u32 	%r40, %tid.y;
	mov.u32 	%r27, %ctaid.x;
	mov.u32 	%r28, %ctaid.y;
	shl.b32 	%r29, %r28, 4;
	add.s32 	%r3, %r29, %r40;
	shl.b32 	%r4, %r27, 4;
	add.s32 	%r5, %r4, %r38;
	setp.lt.s32 	%p1, %r25, 1;
	mov.f32 	%f62, 0f00000000;
	@%p1 bra 	$L__BB0_7;
	add.s32 	%r30, %r25, 15;
	shr.u32 	%r31, %r30, 4;
	shl.b32 	%r32, %r40, 6;
	mov.u32 	%r33, _ZZ22matrixMultSharedKernelPfS_S_iiiE2As;
	add.s32 	%r6, %r33, %r32;
	shl.b32 	%r34, %r38, 2;
	add.s32 	%r7, %r6, %r34;
	mov.u32 	%r35, _ZZ22matrixMultSharedKernelPfS_S_iiiE2Bs;
	add.s32 	%r9, %r35, %r34;
	add.s32 	%r8, %r9, %r32;
	neg.s32 	%r42, %r31;
	mad.lo.s32 	%r36, %r40, %r25, %r38;
	add.s32 	%r41, %r36, %r4;
	shl.b32 	%r12, %r25, 4;
	mad.lo.s32 	%r39, %r24, %r3, %r38;
	cvta.to.global.u64 	%rd1, %rd4;
	cvta.to.global.u64 	%rd2, %rd5;
	mov.f32 	%f62, 0f00000000;
$L__BB0_2:
	setp.ge.s32 	%p2, %r3, %r24;
	mul.wide.s32 	%rd7, %r39, 4;
	add.s64 	%rd3, %rd1, %rd7;
	setp.ge.s32 	%p3, %r38, %r25;
	mov.f32 	%f60, 0f00000000;
	or.pred  	%p4, %p2, %p3;
	@%p4 bra 	$L__BB0_4;
	ld.global.f32 	%f60, [%rd3];
$L__BB0_4:
	setp.ge.s32 	%p5, %r5, %r26;
	st.shared.f32 	[%r7], %f60;
	setp.ge.s32 	%p6, %r40, %r25;
	mov.f32 	%f61, 0f00000000;
	or.pred  	%p7, %p6, %p5;
	@%p7 bra 	$L__BB0_6;
	mul.wide.u32 	%rd8, %r41, 4;
	add.s64 	%rd9, %rd2, %rd8;
	ld.global.f32 	%f61, [%rd9];
$L__BB0_6:
	st.shared.f32 	[%r8], %f61;
	bar.sync 	0;
	ld.shared.f32 	%f12, [%r6];
	ld.shared.f32 	%f13, [%r9];
	fma.rn.f32 	%f14, %f12, %f13, %f62;
	ld.shared.f32 	%f15, [%r6+4];
	ld.shared.f32 	%f16, [%r9+64];
	fma.rn.f32 	%f17, %f15, %f16, %f14;
	ld.shared.f32 	%f18, [%r6+8];
	ld.shared.f32 	%f19, [%r9+128];
	fma.rn.f32 	%f20, %f18, %f19, %f17;
	ld.shared.f32 	%f21, [%r6+12];
	ld.shared.f32 	%f22, [%r9+192];
	fma.rn.f32 	%f23, %f21, %f22, %f20;
	ld.shared.f32 	%f24, [%r6+16];
	ld.shared.f32 	%f25, [%r9+256];
	fma.rn.f32 	%f26, %f24, %f25, %f23;
	ld.shared.f32 	%f27, [%r6+20];
	ld.shared.f32 	%f28, [%r9+320];
	fma.rn.f32 	%f29, %f27, %f28, %f26;
	ld.shared.f32 	%f30, [%r6+24];
	ld.shared.f32 	%f31, [%r9+384];
	fma.rn.f32 	%f32, %f30, %f31, %f29;
	ld.shared.f32 	%f33, [%r6+28];
	ld.shared.f32 	%f34, [%r9+448];
	fma.rn.f32 	%f35, %f33, %f34, %f32;
	ld.shared.f32 	%f36, [%r6+32];
	ld.shared.f32 	%f37, [%r9+512];
	fma.rn.f32 	%f38, %f36, %f37, %f35;
	ld.shared.f32 	%f39, [%r6+36];
	ld.shared.f32 	%f40, [%r9+576];
	fma.rn.f32 	%f41, %f39, %f40, %f38;
	ld.shared.f32 	%f42, [%r6+40];
	ld.shared.f32 	%f43, [%r9+640];
	fma.rn.f32 	%f44, %f42, %f43, %f41;
	ld.shared.f32 	%f45, [%r6+44];
	ld.shared.f32 	%f46, [%r9+704];
	fma.rn.f32 	%f47, %f45, %f46, %f44;
	ld.shared.f32 	%f48, [%r6+48];
	ld.shared.f32 	%f49, [%r9+768];
	fma.rn.f32 	%f50, %f48, %f49, %f47;
	ld.shared.f32 	%f51, [%r6+52];
	ld.shared.f32 	%f52, [%r9+832];
	fma.rn.f32 	%f53, %f51, %f52, %f50;
	ld.shared.f32 	%f54, [%r6+56];
	ld.shared.f32 	%f55, [%r9+896];
	fma.rn.f32 	%f56, %f54, %f55, %f53;
	ld.shared.f32 	%f57, [%r6+60];
	ld.shared.f32 	%f58, [%r9+960];
	fma.rn.f32 	%f62, %f57, %f58, %f56;
	bar.sync 	0;
	add.s32 	%r42, %r42, 1;
	setp.ne.s32 	%p8, %r42, 0;
	add.s32 	%r41, %r41, %r12;
	add.s32 	%r40, %r40, 16;
	add.s32 	%r39, %r39, 16;
	add.s32 	%r38, %r38, 16;
	@%p8 bra 	$L__BB0_2;
$L__BB0_7:
	setp.ge.s32 	%p9, %r3, %r24;
	setp.ge.s32 	%p10, %r5, %r26;
	or.pred  	%p11, %p9, %p10;
	@%p11 bra 	$L__BB0_9;
	mad.lo.s32 	%r37, %r24, %r3, %r5;
	cvta.to.global.u64 	%rd10, %rd6;
	mul.wide.u32 	%rd11, %r37, 4;
	add.s64 	%rd12, %rd10, %rd11;
	st.global.f32 	[%rd12], %f62;
$L__BB0_9:
	ret;

}


// ===== COMPILED SASS (sm_100) =====

	.target	sm_100

	.elftype	@"ET_EXEC"


//--------------------- .note.nv.tkinfo           --------------------------
	.section	.note.nv.tkinfo,"",@"SHT_NOTE"
	.sectionflags	@"SHF_NOTE_NV_TKINFO"
	.tkinfo
        /*0018*/ 	.word	0x00000002
        /*0030*/ 	.string	""
        /*0030*/ 	.string	"ptxas"
        /*0030*/ 	.string	"Cuda compilation tools, release 13.0, V13.0.88"
        /*0030*/ 	.string	"Build cuda_13.0.r13.0/compiler.36424714_0"
        /*0030*/ 	.string	"-arch sm_100 -m 64 "



//--------------------- .note.nv.cuinfo           --------------------------
	.section	.note.nv.cuinfo,"",@"SHT_NOTE"
	.sectionflags	@"SHF_NOTE_NV_CUINFO"
        /*0018*/ 	.short	0x0002
        /*001a*/ 	.short	0x0064
        /*001c*/ 	.short	0x0082
	.zero		2


//--------------------- .nv.info                  --------------------------
	.section	.nv.info,"",@"SHT_CUDA_INFO"
	.align	4


	//----- nvinfo : EIATTR_REGCOUNT
	.align		4
        /*0000*/ 	.byte	0x04, 0x2f
        /*0002*/ 	.short	(.L_1 - .L_0)
	.align		4
.L_0:
        /*0004*/ 	.word	index@(_Z22matrixMultSharedKernelPfS_S_iii)
        /*0008*/ 	.word	0x00000020


	//----- nvinfo : EIATTR_FRAME_SIZE
	.align		4
.L_1:
        /*000c*/ 	.byte	0x04, 0x11
        /*000e*/ 	.short	(.L_3 - .L_2)
	.align		4
.L_2:
        /*0010*/ 	.word	index@(_Z22matrixMultSharedKernelPfS_S_iii)
        /*0014*/ 	.word	0x00000000


	//----- nvinfo : EIATTR_MIN_STACK_SIZE
	.align		4
.L_3:
        /*0018*/ 	.byte	0x04, 0x12
        /*001a*/ 	.short	(.L_5 - .L_4)
	.align		4
.L_4:
        /*001c*/ 	.word	index@(_Z22matrixMultSharedKernelPfS_S_iii)
        /*0020*/ 	.word	0x00000000
.L_5:


//--------------------- .nv.compat                --------------------------
	.section	.nv.compat,"",@"SHT_CUDA_COMPAT_INFO"
	.align	4
        /*0000*/ 	.byte	0x02, 0x09, 0x00, 0x00, 0x02, 0x02, 0x01, 0x00, 0x02, 0x05, 0x05, 0x00, 0x03, 0x07, 0x01, 0x01
        /*0010*/ 	.byte	0x02, 0x03, 0x00, 0x00, 0x02, 0x06, 0x01, 0x00, 0x04, 0x0b, 0x08, 0x00, 0x09, 0x00, 0x00, 0x00
        /*0020*/ 	.byte	0x00, 0x00, 0x00, 0x00


//--------------------- .nv.info._Z22matrixMultSharedKernelPfS_S_iii --------------------------
	.section	.nv.info._Z22matrixMultSharedKernelPfS_S_iii,"",@"SHT_CUDA_INFO"
	.sectionflags	@""
	.align	4


	//----- nvinfo : EIATTR_CUDA_API_VERSION
	.align		4
        /*0000*/ 	.byte	0x04, 0x37
        /*0002*/ 	.short	(.L_7 - .L_6)
.L_6:
        /*0004*/ 	.word	0x00000082


	//----- nvinfo : EIATTR_KPARAM_INFO
	.align		4
.L_7:
        /*0008*/ 	.byte	0x04, 0x17
        /*000a*/ 	.short	(.L_9 - .L_8)
.L_8:
        /*000c*/ 	.word	0x00000000
        /*0010*/ 	.short	0x0005
        /*0012*/ 	.short	0x0020
        /*0014*/ 	.byte	0x00, 0xf0, 0x11, 0x00


	//----- nvinfo : EIATTR_KPARAM_INFO
	.align		4
.L_9:
        /*0018*/ 	.byte	0x04, 0x17
        /*001a*/ 	.short	(.L_11 - .L_10)
.L_10:
        /*001c*/ 	.word	0x00000000
        /*0020*/ 	.short	0x0004
        /*0022*/ 	.short	0x001c
        /*0024*/ 	.byte	0x00, 0xf0, 0x11, 0x00


	//----- nvinfo : EIATTR_KPARAM_INFO
	.align		4
.L_11:
        /*0028*/ 	.byte	0x04, 0x17
        /*002a*/ 	.short	(.L_13 - .L_12)
.L_12:
        /*002c*/ 	.word	0x00000000
        /*0030*/ 	.short	0x0003
        /*0032*/ 	.short	0x0018
        /*0034*/ 	.byte	0x00, 0xf0, 0x11, 0x00


	//----- nvinfo : EIATTR_KPARAM_INFO
	.align		4
.L_13:
        /*0038*/ 	.byte	0x04, 0x17
        /*003a*/ 	.short	(.L_15 - .L_14)
.L_14:
        /*003c*/ 	.word	0x00000000
        /*0040*/ 	.short	0x0002
        /*0042*/ 	.short	0x0010
        /*0044*/ 	.byte	0x00, 0xf5, 0x21, 0x00


	//----- nvinfo : EIATTR_KPARAM_INFO
	.align		4
.L_15:
        /*0048*/ 	.byte	0x04, 0x17
        /*004a*/ 	.short	(.L_17 - .L_16)
.L_16:
        /*004c*/ 	.word	0x00000000
        /*0050*/ 	.short	0x0001
        /*0052*/ 	.short	0x0008
        /*0054*/ 	.byte	0x00, 0xf5, 0x21, 0x00


	//----- nvinfo : EIATTR_KPARAM_INFO
	.align		4
.L_17:
        /*0058*/ 	.byte	0x04, 0x17
        /*005a*/ 	.short	(.L_19 - .L_18)
.L_18:
        /*005c*/ 	.word	0x00000000
        /*0060*/ 	.short	0x0000
        /*0062*/ 	.short	0x0000
        /*0064*/ 	.byte	0x00, 0xf5, 0x21, 0x00


	//----- nvinfo : EIATTR_SPARSE_MMA_MASK
	.align		4
.L_19:
        /*0068*/ 	.byte	0x03, 0x50
        /*006a*/ 	.short	0x0000


	//----- nvinfo : EIATTR_MAXREG_COUNT
	.align		4
        /*006c*/ 	.byte	0x03, 0x1b
        /*006e*/ 	.short	0x00ff


	//----- nvinfo : EIATTR_NUM_BARRIERS
	.align		4
        /*0070*/ 	.byte	0x02, 0x4c
        /*0072*/ 	.byte	0x01
	.zero		1


	//----- nvinfo : EIATTR_MERCURY_ISA_VERSION
	.align		4
        /*0074*/ 	.byte	0x03, 0x5f
        /*0076*/ 	.short	0x0101


	//----- nvinfo : EIATTR_VRC_CTA_INIT_COUNT
	.align		4
        /*0078*/ 	.byte	0x02, 0x4a
	.zero		1
	.zero		1


	//----- nvinfo : EIATTR_EXIT_INSTR_OFFSETS
	.align		4
        /*007c*/ 	.byte	0x04, 0x1c
        /*007e*/ 	.short	(.L_21 - .L_20)


	//   ....[0]....
.L_20:
        /*0080*/ 	.word	0x000005e0


	//   ....[1]....
        /*0084*/ 	.word	0x00000630


	//----- nvinfo : EIATTR_CBANK_PARAM_SIZE
	.align		4
.L_21:
        /*0088*/ 	.byte	0x03, 0x19
        /*008a*/ 	.short	0x0024


	//----- nvinfo : EIATTR_PARAM_CBANK
	.align		4
        /*008c*/ 	.byte	0x04, 0x0a
        /*008e*/ 	.short	(.L_23 - .L_22)
	.align		4
.L_22:
        /*0090*/ 	.word	index@(.nv.constant0._Z22matrixMultSharedKernelPfS_S_iii)
        /*0094*/ 	.short	0x0380
        /*0096*/ 	.short	0x0024


	//----- nvinfo : EIATTR_SW_WAR
	.align		4
.L_23:
        /*0098*/ 	.byte	0x04, 0x36
        /*009a*/ 	.short	(.L_25 - .L_24)
.L_24:
        /*009c*/ 	.word	0x00000008
.L_25:


//--------------------- .nv.callgraph             --------------------------
	.section	.nv.callgraph,"",@"SHT_CUDA_CALLGRAPH"
	.align	4
	.sectionentsize	8
	.align		4
        /*0000*/ 	.word	0x00000000
	.align		4
        /*0004*/ 	.word	0xffffffff
	.align		4
        /*0008*/ 	.word	0x00000000
	.align		4
        /*000c*/ 	.word	0xfffffffe
	.align		4
        /*0010*/ 	.word	0x00000000
	.align		4
        /*0014*/ 	.word	0xfffffffd
	.align		4
        /*0018*/ 	.word	0x00000000
	.align		4
        /*001c*/ 	.word	0xfffffffc


//--------------------- .text._Z22matrixMultSharedKernelPfS_S_iii --------------------------
	.section	.text._Z22matrixMultSharedKernelPfS_S_iii,"ax",@progbits
	.align	128
        .global         _Z22matrixMultSharedKernelPfS_S_iii
        .type           _Z22matrixMultSharedKernelPfS_S_iii,@function
        .size           _Z22matrixMultSharedKernelPfS_S_iii,(.L_x_3 - _Z22matrixMultSharedKernelPfS_S_iii)
        .other          _Z22matrixMultSharedKernelPfS_S_iii,@"STO_CUDA_ENTRY STV_DEFAULT"
_Z22matrixMultSharedKernelPfS_S_iii:
.text._Z22matrixMultSharedKernelPfS_S_iii:
[----:B------:R-:W-:Y:S01]  /*0000*/  LDC R1, c[0x0][0x37c] ;  /* 0x0000df00ff017b82 */ /* 0x000fe20000000800 */
[----:B------:R-:W0:Y:S01]  /*0010*/  S2R R0, SR_TID.Y ;  /* 0x0000000000007919 */ /* 0x000e220000002200 */
[----:B------:R-:W1:Y:S01]  /*0020*/  LDCU UR10, c[0x0][0x39c] ;  /* 0x00007380ff0a77ac */ /* 0x000e620008000800 */
[----:B------:R-:W-:Y:S01]  /*0030*/  HFMA2 R21, -RZ, RZ, 0, 0 ;  /* 0x00000000ff157431 */ /* 0x000fe200000001ff */
[----:B------:R-:W0:Y:S01]  /*0040*/  S2R R5, SR_CTAID.Y ;  /* 0x0000000000057919 */ /* 0x000e220000002600 */
[----:B------:R-:W2:Y:S01]  /*0050*/  LDCU.64 UR8, c[0x0][0x358] ;  /* 0x00006b00ff0877ac */ /* 0x000ea20008000a00 */
[----:B------:R-:W3:Y:S01]  /*0060*/  S2R R2, SR_TID.X ;  /* 0x0000000000027919 */ /* 0x000ee20000002100 */
[----:B------:R-:W3:Y:S01]  /*0070*/  S2R R9, SR_CTAID.X ;  /* 0x0000000000097919 */ /* 0x000ee20000002500 */
[----:B-1----:R-:W-:Y:S01]  /*0080*/  UISETP.GE.AND UP0, UPT, UR10, 0x1, UPT ;  /* 0x000000010a00788c */ /* 0x002fe2000bf06270 */
[----:B0-----:R-:W-:Y:S02]  /*0090*/  LEA R5, R5, R0, 0x4 ;  /* 0x0000000005057211 */ /* 0x001fe400078e20ff */
[----:B---3--:R-:W-:-:S06]  /*00a0*/  LEA R3, R9, R2, 0x4 ;  /* 0x0000000209037211 */ /* 0x008fcc00078e20ff */
[----:B--2---:R-:W-:Y:S05]  /*00b0*/  BRA.U !UP0, `(.L_x_0) ;  /* 0x0000000508387547 */ /* 0x004fea000b800000 */
[----:B------:R-:W0:Y:S01]  /*00c0*/  S2UR UR7, SR_CgaCtaId ;  /* 0x00000000000779c3 */ /* 0x000e220000008800 */
[----:B------:R-:W1:Y:S01]  /*00d0*/  LDCU UR11, c[0x0][0x398] ;  /* 0x00007300ff0b77ac */ /* 0x000e620008000800 */
[--C-:B------:R-:W-:Y:S01]  /*00e0*/  IMAD R4, R0, UR10, R2.reuse ;  /* 0x0000000a00047c24 */ /* 0x100fe2000f8e0202 */
[----:B------:R-:W-:Y:S01]  /*00f0*/  MOV R21, RZ ;  /* 0x000000ff00157202 */ /* 0x000fe20000000f00 */
[----:B------:R-:W-:Y:S01]  /*0100*/  UMOV UR5, 0x400 ;  /* 0x0000040000057882 */ /* 0x000fe20000000000 */
[----:B------:R-:W-:Y:S02]  /*0110*/  UIADD3 UR4, UPT, UPT, UR10, 0xf, URZ ;  /* 0x0000000f0a047890 */ /* 0x000fe4000fffe0ff */
[----:B------:R-:W-:Y:S01]  /*0120*/  LEA R4, R9, R4, 0x4 ;  /* 0x0000000409047211 */ /* 0x000fe200078e20ff */
[----:B------:R-:W2:Y:S01]  /*0130*/  LDC.64 R22, c[0x0][0x380] ;  /* 0x0000e000ff167b82 */ /* 0x000ea20000000a00 */
[----:B------:R-:W-:Y:S02]  /*0140*/  UIADD3 UR6, UPT, UPT, UR5, 0x400, URZ ;  /* 0x0000040005067890 */ /* 0x000fe4000fffe0ff */
[----:B------:R-:W-:Y:S01]  /*0150*/  USHF.R.U32.HI UR4, URZ, 0x4, UR4 ;  /* 0x00000004ff047899 */ /* 0x000fe20008011604 */
[----:B------:R-:W3:Y:S04]  /*0160*/  LDCU UR12, c[0x0][0x3a0] ;  /* 0x00007400ff0c77ac */ /* 0x000ee80008000800 */
[----:B------:R-:W4:Y:S01]  /*0170*/  LDC.64 R6, c[0x0][0x398] ;  /* 0x0000e600ff067b82 */ /* 0x000f220000000a00 */
[----:B------:R-:W-:Y:S01]  /*0180*/  UIADD3 UR4, UPT, UPT, -UR4, URZ, URZ ;  /* 0x000000ff04047290 */ /* 0x000fe2000fffe1ff */
[----:B-1----:R-:W-:Y:S01]  /*0190*/  IMAD R16, R5, UR11, R2 ;  /* 0x0000000b05107c24 */ /* 0x002fe2000f8e0202 */
[----:B0-----:R-:W-:-:S02]  /*01a0*/  ULEA UR5, UR7, UR5, 0x18 ;  /* 0x0000000507057291 */ /* 0x001fc4000f8ec0ff */
[----:B------:R-:W-:-:S04]  /*01b0*/  ULEA UR6, UR7, UR6, 0x18 ;  /* 0x0000000607067291 */ /* 0x000fc8000f8ec0ff */
[----:B------:R-:W-:Y:S02]  /*01c0*/  LEA R17, R0, UR5, 0x6 ;  /* 0x0000000500117c11 */ /* 0x000fe4000f8e30ff */
[C---:B------:R-:W-:Y:S02]  /*01d0*/  LEA R19, R2.reuse, UR6, 0x2 ;  /* 0x0000000602137c11 */ /* 0x040fe4000f8e10ff */
[----:B------:R-:W-:Y:S02]  /*01e0*/  LEA R18, R2, R17, 0x2 ;  /* 0x0000001102127211 */ /* 0x000fe400078e10ff */
[----:B---3--:R-:W-:-:S07]  /*01f0*/  LEA R20, R0, R19, 0x6 ;  /* 0x0000001300147211 */ /* 0x008fce00078e30ff */
.L_x_1:
[----:B------:R-:W-:Y:S01]  /*0200*/  ISETP.GE.AND P0, PT, R3, UR12, PT ;  /* 0x0000000c03007c0c */ /* 0x000fe2000bf06270 */
[----:B------:R-:W-:Y:S01]  /*0210*/  HFMA2 R29, -RZ, RZ, 0, 0 ;  /* 0x00000000ff1d7431 */ /* 0x000fe200000001ff */
[-C--:B----4-:R-:W-:Y:S01]  /*0220*/  ISETP.GE.AND P1, PT, R2, R7.reuse, PT ;  /* 0x000000070200720c */ /* 0x090fe20003f26270 */
[----:B--2---:R-:W-:Y:S01]  /*0230*/  IMAD.WIDE R8, R16, 0x4, R22 ;  /* 0x0000000410087825 */ /* 0x004fe200078e0216 */
[----:B------:R-:W-:Y:S02]  /*0240*/  ISETP.GE.OR P0, PT, R0, R7, P0 ;  /* 0x000000070000720c */ /* 0x000fe40000706670 */
[----:B------:R-:W-:Y:S02]  /*0250*/  ISETP.GE.OR P1, PT, R5, R6, P1 ;  /* 0x000000060500720c */ /* 0x000fe40000f26670 */
[----:B------:R-:W-:-:S09]  /*0260*/  MOV R27, RZ ;  /* 0x000000ff001b7202 */ /* 0x000fd20000000f00 */
[----:B------:R-:W0:Y:S02]  /*0270*/  @!P0 LDC.64 R10, c[0x0][0x388] ;  /* 0x0000e200ff0a8b82 */ /* 0x000e240000000a00 */
[----:B------:R-:W2:Y:S01]  /*0280*/  @!P1 LDG.E R27, desc[UR8][R8.64] ;  /* 0x00000008081b9981 */ /* 0x000ea2000c1e1900 */
[----:B0-----:R-:W-:-:S05]  /*0290*/  @!P0 IMAD.WIDE.U32 R10, R4, 0x4, R10 ;  /* 0x00000004040a8825 */ /* 0x001fca00078e000a */
[----:B------:R-:W3:Y:S01]  /*02a0*/  @!P0 LDG.E R29, desc[UR8][R10.64] ;  /* 0x000000080a1d8981 */ /* 0x000ee2000c1e1900 */
[----:B------:R-:W-:-:S04]  /*02b0*/  UIADD3 UR4, UPT, UPT, UR4, 0x1, URZ ;  /* 0x0000000104047890 */ /* 0x000fc8000fffe0ff */
[----:B------:R-:W-:Y:S01]  /*02c0*/  UISETP.NE.AND UP0, UPT, UR4, URZ, UPT ;  /* 0x000000ff0400728c */ /* 0x000fe2000bf05270 */
[----:B------:R-:W-:Y:S02]  /*02d0*/  IADD3 R16, PT, PT, R16, 0x10, RZ ;  /* 0x0000001010107810 */ /* 0x000fe40007ffe0ff */
[----:B------:R-:W-:Y:S02]  /*02e0*/  IADD3 R2, PT, PT, R2, 0x10, RZ ;  /* 0x0000001002027810 */ /* 0x000fe40007ffe0ff */
[----:B------:R-:W-:Y:S02]  /*02f0*/  IADD3 R0, PT, PT, R0, 0x10, RZ ;  /* 0x0000001000007810 */ /* 0x000fe40007ffe0ff */
[----:B------:R-:W-:Y:S01]  /*0300*/  LEA R4, R7, R4, 0x4 ;  /* 0x0000000407047211 */ /* 0x000fe200078e20ff */
[----:B--2---:R-:W-:Y:S04]  /*0310*/  STS [R18], R27 ;  /* 0x0000001b12007388 */ /* 0x004fe80000000800 */
[----:B---3--:R-:W-:Y:S01]  /*0320*/  STS [R20], R29 ;  /* 0x0000001d14007388 */ /* 0x008fe20000000800 */
[----:B------:R-:W-:Y:S06]  /*0330*/  BAR.SYNC.DEFER_BLOCKING 0x0 ;  /* 0x0000000000007b1d */ /* 0x000fec0000010000 */
[----:B------:R-:W-:Y:S04]  /*0340*/  LDS R24, [R19] ;  /* 0x0000000013187984 */ /* 0x000fe80000000800 */
[----:B------:R-:W0:Y:S04]  /*0350*/  LDS.128 R12, [R17] ;  /* 0x00000000110c7984 */ /* 0x000e280000000c00 */
[----:B------:R-:W1:Y:S04]  /*0360*/  LDS R26, [R19+0x40] ;  /* 0x00004000131a7984 */ /* 0x000e680000000800 */
[----:B------:R-:W2:Y:S04]  /*0370*/  LDS R25, [R19+0x80] ;  /* 0x0000800013197984 */ /* 0x000ea80000000800 */
[----:B------:R-:W-:Y:S01]  /*0380*/  LDS.128 R8, [R17+0x10] ;  /* 0x0000100011087984 */ /* 0x000fe20000000c00 */
[----:B0-----:R-:W-:-:S03]  /*0390*/  FFMA R12, R12, R24, R21 ;  /* 0x000000180c0c7223 */ /* 0x001fc60000000015 */
[----:B------:R-:W0:Y:S01]  /*03a0*/  LDS R21, [R19+0xc0] ;  /* 0x0000c00013157984 */ /* 0x000e220000000800 */
[----:B-1----:R-:W-:-:S03]  /*03b0*/  FFMA R26, R26, R13, R12 ;  /* 0x0000000d1a1a7223 */ /* 0x002fc6000000000c */
[----:B------:R-:W1:Y:S04]  /*03c0*/  LDS R13, [R19+0x100] ;  /* 0x00010000130d7984 */ /* 0x000e680000000800 */
[----:B------:R-:W3:Y:S01]  /*03d0*/  LDS R12, [R19+0x140] ;  /* 0x00014000130c7984 */ /* 0x000ee20000000800 */
[----:B--2---:R-:W-:-:S03]  /*03e0*/  FFMA R14, R25, R14, R26 ;  /* 0x0000000e190e7223 */ /* 0x004fc6000000001a */
[----:B------:R-:W2:Y:S04]  /*03f0*/  LDS R25, [R19+0x180] ;  /* 0x0001800013197984 */ /* 0x000ea80000000800 */
[----:B------:R-:W-:Y:S01]  /*0400*/  LDS R24, [R19+0x240] ;  /* 0x0002400013187984 */ /* 0x000fe20000000800 */
[----:B0-----:R-:W-:-:S03]  /*0410*/  FFMA R15, R21, R15, R14 ;  /* 0x0000000f150f7223 */ /* 0x001fc6000000000e */
[----:B------:R-:W-:Y:S01]  /*0420*/  LDS R21, [R19+0x280] ;  /* 0x0002800013157984 */ /* 0x000fe20000000800 */
[----:B-1----:R-:W-:-:S03]  /*0430*/  FFMA R13, R8, R13, R15 ;  /* 0x0000000d080d7223 */ /* 0x002fc6000000000f */
[----:B------:R-:W0:Y:S01]  /*0440*/  LDS R8, [R19+0x1c0] ;  /* 0x0001c00013087984 */ /* 0x000e220000000800 */
[----:B---3--:R-:W-:-:S03]  /*0450*/  FFMA R26, R12, R9, R13 ;  /* 0x000000090c1a7223 */ /* 0x008fc6000000000d */
[----:B------:R-:W-:Y:S04]  /*0460*/  LDS R9, [R19+0x200] ;  /* 0x0002000013097984 */ /* 0x000fe80000000800 */
[----:B------:R-:W1:Y:S01]  /*0470*/  LDS.128 R12, [R17+0x20] ;  /* 0x00002000110c7984 */ /* 0x000e620000000c00 */
[----:B--2---:R-:W-:-:S04]  /*0480*/  FFMA R25, R25, R10, R26 ;  /* 0x0000000a19197223 */ /* 0x004fc8000000001a */
[----:B0-----:R-:W-:Y:S02]  /*0490*/  FFMA R11, R8, R11, R25 ;  /* 0x0000000b080b7223 */ /* 0x001fe40000000019 */
[----:B------:R-:W-:Y:S02]  /*04a0*/  LDS R25, [R19+0x3c0] ;  /* 0x0003c00013197984 */ /* 0x000fe40000000800 */
[----:B-1----:R-:W-:Y:S02]  /*04b0*/  FFMA R9, R12, R9, R11 ;  /* 0x000000090c097223 */ /* 0x002fe4000000000b */
[----:B------:R-:W0:Y:S02]  /*04c0*/  LDS R12, [R19+0x2c0] ;  /* 0x0002c000130c7984 */ /* 0x000e240000000800 */
[----:B------:R-:W-:Y:S02]  /*04d0*/  FFMA R26, R24, R13, R9 ;  /* 0x0000000d181a7223 */ /* 0x000fe40000000009 */
[----:B------:R-:W-:Y:S04]  /*04e0*/  LDS R13, [R19+0x300] ;  /* 0x00030000130d7984 */ /* 0x000fe80000000800 */
[----:B------:R-:W1:Y:S01]  /*04f0*/  LDS.128 R8, [R17+0x30] ;  /* 0x0000300011087984 */ /* 0x000e620000000c00 */
[----:B------:R-:W-:-:S03]  /*0500*/  FFMA R21, R21, R14, R26 ;  /* 0x0000000e15157223 */ /* 0x000fc6000000001a */
[----:B------:R-:W2:Y:S04]  /*0510*/  LDS R24, [R19+0x340] ;  /* 0x0003400013187984 */ /* 0x000ea80000000800 */
[----:B------:R-:W3:Y:S01]  /*0520*/  LDS R14, [R19+0x380] ;  /* 0x00038000130e7984 */ /* 0x000ee20000000800 */
[----:B0-----:R-:W-:-:S04]  /*0530*/  FFMA R15, R12, R15, R21 ;  /* 0x0000000f0c0f7223 */ /* 0x001fc80000000015 */
[----:B-1----:R-:W-:-:S04]  /*0540*/  FFMA R13, R8, R13, R15 ;  /* 0x0000000d080d7223 */ /* 0x002fc8000000000f */
[----:B--2---:R-:W-:-:S04]  /*0550*/  FFMA R9, R24, R9, R13 ;  /* 0x0000000918097223 */ /* 0x004fc8000000000d */
[----:B---3--:R-:W-:-:S04]  /*0560*/  FFMA R10, R14, R10, R9 ;  /* 0x0000000a0e0a7223 */ /* 0x008fc80000000009 */
[----:B------:R-:W-:Y:S01]  /*0570*/  FFMA R21, R25, R11, R10 ;  /* 0x0000000b19157223 */ /* 0x000fe2000000000a */
[----:B------:R-:W-:Y:S06]  /*0580*/  BAR.SYNC.DEFER_BLOCKING 0x0 ;  /* 0x0000000000007b1d */ /* 0x000fec0000010000 */
[----:B------:R-:W-:Y:S05]  /*0590*/  BRA.U UP0, `(.L_x_1) ;  /* 0xfffffffd00187547 */ /* 0x000fea000b83ffff */
.L_x_0:
[----:B------:R-:W0:Y:S01]  /*05a0*/  LDCU UR4, c[0x0][0x3a0] ;  /* 0x00007400ff0477ac */ /* 0x000e220008000800 */
[----:B------:R-:W1:Y:S01]  /*05b0*/  LDCU UR5, c[0x0][0x398] ;  /* 0x00007300ff0577ac */ /* 0x000e620008000800 */
[----:B0-----:R-:W-:-:S04]  /*05c0*/  ISETP.GE.AND P0, PT, R3, UR4, PT ;  /* 0x0000000403007c0c */ /* 0x001fc8000bf06270 */
[----:B-1----:R-:W-:-:S13]  /*05d0*/  ISETP.GE.OR P0, PT, R5, UR5, P0 ;  /* 0x0000000505007c0c */ /* 0x002fda0008706670 */
[----:B------:R-:W-:Y:S05]  /*05e0*/  @P0 EXIT ;  /* 0x000000000000094d */ /* 0x000fea0003800000 */
[----:B------:R-:W0:Y:S01]  /*05f0*/  LDC.64 R6, c[0x0][0x390] ;  /* 0x0000e400ff067b82 */ /* 0x000e220000000a00 */
[----:B------:R-:W-:-:S04]  /*0600*/  IMAD R3, R5, UR5, R3 ;  /* 0x0000000505037c24 */ /* 0x000fc8000f8e0203 */
[----:B0-----:R-:W-:-:S05]  /*0610*/  IMAD.WIDE.U32 R2, R3, 0x4, R6 ;  /* 0x0000000403027825 */ /* 0x001fca00078e0006 */
[----:B------:R-:W-:Y:S01]  /*0620*/  STG.E desc[UR8][R2.64], R21 ;  /* 0x0000001502007986 */ /* 0x000fe2000c101908 */
[----:B------:R-:W-:Y:S05]  /*0630*/  EXIT ;  /* 0x000000000000794d */ /* 0x000fea0003800000 */
.L_x_2:
[----:B------:R-:W-:-:S00]  /*0640*/  BRA `(.L_x_2) ;  /* 0xfffffffc00fc7947 */ /* 0x000fc0000383ffff */
[----:B------:R-:W-:-:S00]  /*0650*/  NOP ;  /* 0x0000000000007918 */ /* 0x000fc00000000000 */
        /* <DEDUP_REMOVED lines=10> */
.L_x_3:


//--------------------- .nv.shared._Z22matrixMultSharedKernelPfS_S_iii --------------------------
	.section	.nv.shared._Z22matrixMultSharedKernelPfS_S_iii,"aw",@nobits
	.sectionflags	@""
	.align	4
.nv.shared._Z22matrixMultSharedKernelPfS_S_iii:
	.zero		3072


//--------------------- .nv.shared.reserved.0     --------------------------
	.section	.nv.shared.reserved.0,"aw",@nobits
	.weak		__nv_reservedSMEM_offset_0_alias
	.size		__nv_reservedSMEM_offset_0_alias, 0, 64
	.other		__nv_reservedSMEM_offset_0_alias,@"STO_CUDA_RESERVED_SHARED STV_DEFAULT"
__nv_reservedSMEM_offset_0_alias:
	.zero		0
	.zero		64


//--------------------- .nv.constant0._Z22matrixMultSharedKernelPfS_S_iii --------------------------
	.section	.nv.constant0._Z22matrixMultSharedKernelPfS_S_iii,"a",@progbits
	.sectionflags	@""
	.align	4
.nv.constant0._Z22matrixMultSharedKernelPfS_S_iii:
	.zero		932


//--------------------- SYMBOLS --------------------------

	.type		.nv.reservedSmem.offset0,@object
	.size		.nv.reservedSmem.offset0,0x4
	.type		.nv.reservedSmem.cap,@object
	.size		.nv.reservedSmem.cap,0x4
